	.headerflags	@"EF_CUDA_TEXMODE_UNIFIED EF_CUDA_64BIT_ADDRESS EF_CUDA_ACCELERATORS EF_CUDA_SM90 EF_CUDA_VIRTUAL_SM(EF_CUDA_SM90)"
	.elftype	@"ET_EXEC"


//--------------------- .nv.info                  --------------------------
	.section	.nv.info,"",@"SHT_CUDA_INFO"
	.align	4


	//----- nvinfo : EIATTR_REGCOUNT
	.align		4
        /*0000*/ 	.byte	0x04, 0x2f
        /*0002*/ 	.short	(.L_1 - .L_0)
	.align		4
.L_0:
        /*0004*/ 	.word	index@(triton_poi_fused_max_pool2d_with_indices_relu_7)
        /*0008*/ 	.word	0x00000018


	//----- nvinfo : EIATTR_MIN_STACK_SIZE
	.align		4
.L_1:
        /*000c*/ 	.byte	0x04, 0x12
        /*000e*/ 	.short	(.L_3 - .L_2)
	.align		4
.L_2:
        /*0010*/ 	.word	index@(triton_poi_fused_max_pool2d_with_indices_relu_7)
        /*0014*/ 	.word	0x00000000


	//----- nvinfo : EIATTR_FRAME_SIZE
	.align		4
.L_3:
        /*0018*/ 	.byte	0x04, 0x11
        /*001a*/ 	.short	(.L_5 - .L_4)
	.align		4
.L_4:
        /*001c*/ 	.word	index@(triton_poi_fused_max_pool2d_with_indices_relu_7)
        /*0020*/ 	.word	0x00000000


	//----- nvinfo : EIATTR_MIN_STACK_SIZE
	.align		4
.L_5:
        /*0024*/ 	.byte	0x04, 0x12
        /*0026*/ 	.short	(.L_7 - .L_6)
	.align		4
.L_6:
        /*0028*/ 	.word	index@(triton_poi_fused_max_pool2d_with_indices_relu_7)
        /*002c*/ 	.word	0x00000000
.L_7:


//--------------------- .nv.info.triton_poi_fused_max_pool2d_with_indices_relu_7 --------------------------
	.section	.nv.info.triton_poi_fused_max_pool2d_with_indices_relu_7,"",@"SHT_CUDA_INFO"
	.sectionflags	@""
	.align	4


	//----- nvinfo : EIATTR_CUDA_API_VERSION
	.align		4
        /*0000*/ 	.byte	0x04, 0x37
        /*0002*/ 	.short	(.L_9 - .L_8)
.L_8:
        /*0004*/ 	.word	0x0000007c


	//----- nvinfo : EIATTR_KPARAM_INFO
	.align		4
.L_9:
        /*0008*/ 	.byte	0x04, 0x17
        /*000a*/ 	.short	(.L_11 - .L_10)
.L_10:
        /*000c*/ 	.word	0x00000000
        /*0010*/ 	.short	0x0003
        /*0012*/ 	.short	0x0018
        /*0014*/ 	.byte	0x00, 0xf0, 0x11, 0x00


	//----- nvinfo : EIATTR_KPARAM_INFO
	.align		4
.L_11:
        /*0018*/ 	.byte	0x04, 0x17
        /*001a*/ 	.short	(.L_13 - .L_12)
.L_12:
        /*001c*/ 	.word	0x00000000
        /*0020*/ 	.short	0x0002
        /*0022*/ 	.short	0x0010
        /*0024*/ 	.byte	0x00, 0xf4, 0x21, 0x00


	//----- nvinfo : EIATTR_KPARAM_INFO
	.align		4
.L_13:
        /*0028*/ 	.byte	0x04, 0x17
        /*002a*/ 	.short	(.L_15 - .L_14)
.L_14:
        /*002c*/ 	.word	0x00000000
        /*0030*/ 	.short	0x0001
        /*0032*/ 	.short	0x0008
        /*0034*/ 	.byte	0x00, 0xf4, 0x21, 0x00


	//----- nvinfo : EIATTR_KPARAM_INFO
	.align		4
.L_15:
        /*0038*/ 	.byte	0x04, 0x17
        /*003a*/ 	.short	(.L_17 - .L_16)
.L_16:
        /*003c*/ 	.word	0x00000000
        /*0040*/ 	.short	0x0000
        /*0042*/ 	.short	0x0000
        /*0044*/ 	.byte	0x00, 0xf4, 0x21, 0x00


	//----- nvinfo : EIATTR_SPARSE_MMA_MASK
	.align		4
.L_17:
        /*0048*/ 	.byte	0x03, 0x50
        /*004a*/ 	.short	0x0000


	//----- nvinfo : EIATTR_MAXREG_COUNT
	.align		4
        /*004c*/ 	.byte	0x03, 0x1b
        /*004e*/ 	.short	0x00ff


	//----- nvinfo : EIATTR_EXIT_INSTR_OFFSETS
	.align		4
        /*0050*/ 	.byte	0x04, 0x1c
        /*0052*/ 	.short	(.L_19 - .L_18)


	//   ....[0]....
.L_18:
        /*0054*/ 	.word	0x00000860


	//----- nvinfo : EIATTR_REQNTID
	.align		4
.L_19:
        /*0058*/ 	.byte	0x04, 0x10
        /*005a*/ 	.short	(.L_21 - .L_20)
.L_20:
        /*005c*/ 	.word	0x00000100
        /*0060*/ 	.word	0x00000001
        /*0064*/ 	.word	0x00000001


	//----- nvinfo : EIATTR_CBANK_PARAM_SIZE
	.align		4
.L_21:
        /*0068*/ 	.byte	0x03, 0x19
        /*006a*/ 	.short	0x001c


	//----- nvinfo : EIATTR_PARAM_CBANK
	.align		4
        /*006c*/ 	.byte	0x04, 0x0a
        /*006e*/ 	.short	(.L_23 - .L_22)
	.align		4
.L_22:
        /*0070*/ 	.word	index@(.nv.constant0.triton_poi_fused_max_pool2d_with_indices_relu_7)
        /*0074*/ 	.short	0x0210
        /*0076*/ 	.short	0x001c


	//----- nvinfo : EIATTR_SW_WAR
	.align		4
.L_23:
        /*0078*/ 	.byte	0x04, 0x36
        /*007a*/ 	.short	(.L_25 - .L_24)
.L_24:
        /*007c*/ 	.word	0x00000008
.L_25:


//--------------------- .nv.callgraph             --------------------------
	.section	.nv.callgraph,"",@"SHT_CUDA_CALLGRAPH"
	.align	4
	.sectionentsize	8
	.align		4
        /*0000*/ 	.word	0x00000000
	.align		4
        /*0004*/ 	.word	0xffffffff
	.align		4
        /*0008*/ 	.word	0x00000000
	.align		4
        /*000c*/ 	.word	0xfffffffe
	.align		4
        /*0010*/ 	.word	0x00000000
	.align		4
        /*0014*/ 	.word	0xfffffffd
	.align		4
        /*0018*/ 	.word	0x00000000
	.align		4
        /*001c*/ 	.word	0xfffffffc


//--------------------- .text.triton_poi_fused_max_pool2d_with_indices_relu_7 --------------------------
	.section	.text.triton_poi_fused_max_pool2d_with_indices_relu_7,"ax",@progbits
	.align	128
        .global         triton_poi_fused_max_pool2d_with_indices_relu_7
        .type           triton_poi_fused_max_pool2d_with_indices_relu_7,@function
        .size           triton_poi_fused_max_pool2d_with_indices_relu_7,(.L_x_1 - triton_poi_fused_max_pool2d_with_indices_relu_7)
        .other          triton_poi_fused_max_pool2d_with_indices_relu_7,@"STO_CUDA_ENTRY STV_DEFAULT"
triton_poi_fused_max_pool2d_with_indices_relu_7:
.text.triton_poi_fused_max_pool2d_with_indices_relu_7:
[----:B------:R-:W-:Y:S01]  /*0000*/  LDC R1, c[0x0][0x28] ;  /* 0x00000a00ff017b82 */ /* 0x000fe20000000800 */
[----:B------:R-:W1:Y:S01]  /*0010*/  S2R R0, SR_TID.X ;  /* 0x0000000000007919 */ /* 0x000e620000002100 */
[----:B------:R-:W-:Y:S01]  /*0020*/  ULDC.64 UR4, c[0x0][0x208] ;  /* 0x0000820000047ab9 */ /* 0x000fe20000000a00 */
[----:B------:R-:W-:Y:S01]  /*0030*/  ULDC.64 UR6, c[0x0][0x220] ;  /* 0x0000880000067ab9 */ /* 0x000fe20000000a00 */
[----:B------:R-:W2:Y:S01]  /*0040*/  S2R R5, SR_CTAID.X ;  /* 0x0000000000057919 */ /* 0x000ea20000002500 */
[----:B-1----:R-:W-:Y:S01]  /*0050*/  IMAD.SHL.U32 R0, R0, 0x2, RZ ;  /* 0x0000000200007824 */ /* 0x002fe200078e00ff */
[----:B--2---:R-:W-:-:S04]  /*0060*/  SHF.R.S32.HI R3, RZ, 0x16, R5 ;  /* 0x00000016ff037819 */ /* 0x004fc80000011405 */
[----:B------:R-:W-:Y:S02]  /*0070*/  LOP3.LUT R0, R0, 0x1fe, RZ, 0xc0, !PT ;  /* 0x000001fe00007812 */ /* 0x000fe400078ec0ff */
[----:B------:R-:W-:-:S03]  /*0080*/  SGXT R3, R3, 0x1 ;  /* 0x000000010303781a */ /* 0x000fc60000000200 */
[----:B------:R-:W-:-:S04]  /*0090*/  IMAD R0, R5, 0x200, R0 ;  /* 0x0000020005007824 */ /* 0x000fc800078e0200 */
[----:B------:R-:W-:Y:S01]  /*00a0*/  IMAD.HI R4, R0, 0x2aaaaaab, RZ ;  /* 0x2aaaaaab00047827 */ /* 0x000fe200078e02ff */
[----:B------:R-:W-:-:S03]  /*00b0*/  LEA.HI R3, R3, R0, RZ, 0x8 ;  /* 0x0000000003037211 */ /* 0x000fc600078f40ff */
[----:B------:R-:W-:Y:S01]  /*00c0*/  IMAD.HI R2, R0, 0x38e38e39, RZ ;  /* 0x38e38e3900027827 */ /* 0x000fe200078e02ff */
[----:B------:R-:W-:Y:S02]  /*00d0*/  SHF.R.S32.HI R6, RZ, 0x8, R3 ;  /* 0x00000008ff067819 */ /* 0x000fe40000011403 */
[----:B------:R-:W-:Y:S02]  /*00e0*/  SHF.R.U32.HI R7, RZ, 0x1f, R4 ;  /* 0x0000001fff077819 */ /* 0x000fe40000011604 */
[----:B------:R-:W-:Y:S01]  /*00f0*/  SHF.R.U32.HI R5, RZ, 0x1f, R2 ;  /* 0x0000001fff057819 */ /* 0x000fe20000011602 */
[----:B------:R-:W-:Y:S01]  /*0100*/  IMAD.HI R9, R6, 0x2aaaaaab, RZ ;  /* 0x2aaaaaab06097827 */ /* 0x000fe200078e02ff */
[----:B------:R-:W-:Y:S02]  /*0110*/  LEA.HI.SX32 R7, R4, R7, 0x17 ;  /* 0x0000000704077211 */ /* 0x000fe400078fbaff */
[----:B------:R-:W-:Y:S02]  /*0120*/  LOP3.LUT R3, R3, 0xffffff00, RZ, 0xc0, !PT ;  /* 0xffffff0003037812 */ /* 0x000fe400078ec0ff */
[----:B------:R-:W-:Y:S01]  /*0130*/  SHF.R.U32.HI R4, RZ, 0x1, R9 ;  /* 0x00000001ff047819 */ /* 0x000fe20000011609 */
[----:B------:R-:W-:Y:S01]  /*0140*/  IMAD.HI R8, R7, 0x2aaaaaab, RZ ;  /* 0x2aaaaaab07087827 */ /* 0x000fe200078e02ff */
[----:B------:R-:W-:-:S02]  /*0150*/  LEA.HI.SX32 R2, R2, R5, 0x13 ;  /* 0x0000000502027211 */ /* 0x000fc400078f9aff */
[----:B------:R-:W-:Y:S01]  /*0160*/  LEA.HI R11, R9, R4, RZ, 0x1 ;  /* 0x00000004090b7211 */ /* 0x000fe200078f08ff */
[----:B------:R-:W-:Y:S01]  /*0170*/  IMAD.IADD R3, R0, 0x1, -R3 ;  /* 0x0000000100037824 */ /* 0x000fe200078e0a03 */
[----:B------:R-:W1:Y:S01]  /*0180*/  LDC.64 R4, c[0x0][0x218] ;  /* 0x00008600ff047b82 */ /* 0x000e620000000a00 */
[----:B------:R-:W-:Y:S02]  /*0190*/  SHF.R.U32.HI R9, RZ, 0x1, R8 ;  /* 0x00000001ff097819 */ /* 0x000fe40000011608 */
[----:B------:R-:W-:Y:S02]  /*01a0*/  IMAD R2, R2, 0x27100, R3 ;  /* 0x0002710002027824 */ /* 0x000fe400078e0203 */
[----:B------:R-:W-:Y:S01]  /*01b0*/  LEA.HI R8, R8, R9, RZ, 0x1 ;  /* 0x0000000908087211 */ /* 0x000fe200078f08ff */
[----:B------:R-:W-:-:S04]  /*01c0*/  IMAD R11, R11, -0xc, R6 ;  /* 0xfffffff40b0b7824 */ /* 0x000fc800078e0206 */
[----:B------:R-:W-:Y:S02]  /*01d0*/  IMAD R9, R11, 0x200, R2 ;  /* 0x000002000b097824 */ /* 0x000fe400078e0202 */
[----:B------:R-:W-:-:S04]  /*01e0*/  IMAD R8, R8, -0xc, R7 ;  /* 0xfffffff408087824 */ /* 0x000fc800078e0207 */
[----:B------:R-:W-:-:S04]  /*01f0*/  IMAD R9, R8, 0x3200, R9 ;  /* 0x0000320008097824 */ /* 0x000fc800078e0209 */
[C---:B------:R-:W-:Y:S02]  /*0200*/  VIADD R7, R9.reuse, 0x100 ;  /* 0x0000010009077836 */ /* 0x040fe40000000000 */
[C---:B------:R-:W-:Y:S02]  /*0210*/  VIADD R11, R9.reuse, 0x200 ;  /* 0x00000200090b7836 */ /* 0x040fe40000000000 */
[----:B-1----:R-:W-:-:S04]  /*0220*/  IMAD.WIDE R2, R9, 0x4, R4 ;  /* 0x0000000409027825 */ /* 0x002fc800078e0204 */
[--C-:B------:R-:W-:Y:S02]  /*0230*/  IMAD.WIDE R6, R7, 0x4, R4.reuse ;  /* 0x0000000407067825 */ /* 0x100fe400078e0204 */
[----:B------:R-:W2:Y:S02]  /*0240*/  LDG.E.64 R2, desc[UR4][R2.64] ;  /* 0x0000000402027981 */ /* 0x000ea4000c1e1b00 */
[--C-:B------:R-:W-:Y:S02]  /*0250*/  IMAD.WIDE R10, R11, 0x4, R4.reuse ;  /* 0x000000040b0a7825 */ /* 0x100fe400078e0204 */
[----:B------:R-:W2:Y:S02]  /*0260*/  LDG.E.64 R6, desc[UR4][R6.64] ;  /* 0x0000000406067981 */ /* 0x000ea4000c1e1b00 */
[----:B------:R-:W-:Y:S02]  /*0270*/  VIADD R13, R9, 0x1900 ;  /* 0x00001900090d7836 */ /* 0x000fe40000000000 */
[----:B------:R-:W3:Y:S02]  /*0280*/  LDG.E.64 R10, desc[UR4][R10.64] ;  /* 0x000000040a0a7981 */ /* 0x000ee4000c1e1b00 */
[----:B------:R-:W-:-:S06]  /*0290*/  IMAD.WIDE R12, R13, 0x4, R4 ;  /* 0x000000040d0c7825 */ /* 0x000fcc00078e0204 */
[----:B------:R-:W4:Y:S01]  /*02a0*/  LDG.E.64 R12, desc[UR4][R12.64] ;  /* 0x000000040c0c7981 */ /* 0x000f22000c1e1b00 */
[----:B------:R-:W-:-:S04]  /*02b0*/  VIADD R15, R9, 0x1a00 ;  /* 0x00001a00090f7836 */ /* 0x000fc80000000000 */
[----:B------:R-:W-:-:S06]  /*02c0*/  IMAD.WIDE R14, R15, 0x4, R4 ;  /* 0x000000040f0e7825 */ /* 0x000fcc00078e0204 */
[----:B------:R-:W5:Y:S01]  /*02d0*/  LDG.E.64 R14, desc[UR4][R14.64] ;  /* 0x000000040e0e7981 */ /* 0x000f62000c1e1b00 */
[----:B------:R-:W-:-:S04]  /*02e0*/  VIADD R19, R9, 0x1b00 ;  /* 0x00001b0009137836 */ /* 0x000fc80000000000 */
[----:B------:R-:W-:-:S06]  /*02f0*/  IMAD.WIDE R18, R19, 0x4, R4 ;  /* 0x0000000413127825 */ /* 0x000fcc00078e0204 */
[----:B------:R-:W5:Y:S01]  /*0300*/  LDG.E.64 R18, desc[UR4][R18.64] ;  /* 0x0000000412127981 */ /* 0x000f62000c1e1b00 */
[----:B------:R-:W-:-:S04]  /*0310*/  VIADD R17, R9, 0x3200 ;  /* 0x0000320009117836 */ /* 0x000fc80000000000 */
[----:B------:R-:W-:-:S04]  /*0320*/  IMAD.WIDE R16, R17, 0x4, R4 ;  /* 0x0000000411107825 */ /* 0x000fc800078e0204 */
[----:B------:R-:W-:Y:S02]  /*0330*/  VIADD R21, R9, 0x3300 ;  /* 0x0000330009157836 */ /* 0x000fe40000000000 */
[----:B------:R-:W5:Y:S02]  /*0340*/  LDG.E.64 R16, desc[UR4][R16.64] ;  /* 0x0000000410107981 */ /* 0x000f64000c1e1b00 */
[----:B------:R-:W-:-:S06]  /*0350*/  IMAD.WIDE R20, R21, 0x4, R4 ;  /* 0x0000000415147825 */ /* 0x000fcc00078e0204 */
[----:B------:R-:W5:Y:S01]  /*0360*/  LDG.E.64 R20, desc[UR4][R20.64] ;  /* 0x0000000414147981 */ /* 0x000f62000c1e1b00 */
[----:B------:R-:W-:-:S04]  /*0370*/  VIADD R9, R9, 0x3400 ;  /* 0x0000340009097836 */ /* 0x000fc80000000000 */
[----:B------:R-:W-:-:S06]  /*0380*/  IMAD.WIDE R4, R9, 0x4, R4 ;  /* 0x0000000409047825 */ /* 0x000fcc00078e0204 */
[----:B------:R-:W5:Y:S01]  /*0390*/  LDG.E.64 R4, desc[UR4][R4.64] ;  /* 0x0000000404047981 */ /* 0x000f62000c1e1b00 */
[----:B--2---:R-:W-:Y:S02]  /*03a0*/  FSETP.GT.AND P2, PT, R6, R2, PT ;  /* 0x000000020600720b */ /* 0x004fe40003f44000 */
[----:B------:R-:W-:Y:S02]  /*03b0*/  FSETP.GT.AND P1, PT, R7, R3, PT ;  /* 0x000000030700720b */ /* 0x000fe40003f24000 */
[----:B---3--:R-:W-:Y:S02]  /*03c0*/  FSETP.NAN.AND P6, PT, R10, R10, PT ;  /* 0x0000000a0a00720b */ /* 0x008fe40003fc8000 */
[----:B------:R-:W-:Y:S02]  /*03d0*/  FSETP.NAN.AND P0, PT, R11, R11, PT ;  /* 0x0000000b0b00720b */ /* 0x000fe40003f08000 */
[----:B------:R-:W-:Y:S02]  /*03e0*/  FSETP.NAN.AND P3, PT, R6, R6, PT ;  /* 0x000000060600720b */ /* 0x000fe40003f68000 */
[----:B------:R-:W-:-:S03]  /*03f0*/  FSETP.NAN.AND P4, PT, R7, R7, PT ;  /* 0x000000070700720b */ /* 0x000fc60003f88000 */
[----:B------:R-:W-:Y:S02]  /*0400*/  @!P2 SEL R6, R6, R2, P3 ;  /* 0x000000020606a207 */ /* 0x000fe40001800000 */
[----:B------:R-:W-:Y:S02]  /*0410*/  @!P1 SEL R7, R7, R3, P4 ;  /* 0x0000000307079207 */ /* 0x000fe40002000000 */
[----:B----4-:R-:W-:Y:S02]  /*0420*/  FSETP.NAN.AND P4, PT, R13, R13, PT ;  /* 0x0000000d0d00720b */ /* 0x010fe40003f88000 */
[----:B------:R-:W-:Y:S02]  /*0430*/  FSETP.GEU.AND P3, PT, R6, R10, PT ;  /* 0x0000000a0600720b */ /* 0x000fe40003f6e000 */
[----:B------:R-:W-:Y:S02]  /*0440*/  FSETP.GEU.AND P5, PT, R7, R11, PT ;  /* 0x0000000b0700720b */ /* 0x000fe40003fae000 */
[----:B------:R-:W-:-:S02]  /*0450*/  @!P6 SEL R10, R10, R6, !P3 ;  /* 0x000000060a0ae207 */ /* 0x000fc40005800000 */
[----:B------:R-:W-:Y:S02]  /*0460*/  @!P0 SEL R11, R11, R7, !P5 ;  /* 0x000000070b0b8207 */ /* 0x000fe40006800000 */
[----:B------:R-:W-:Y:S02]  /*0470*/  FSETP.NAN.AND P6, PT, R12, R12, PT ;  /* 0x0000000c0c00720b */ /* 0x000fe40003fc8000 */
[----:B------:R-:W-:Y:S02]  /*0480*/  FSETP.GEU.AND P0, PT, R11, R13, PT ;  /* 0x0000000d0b00720b */ /* 0x000fe40003f0e000 */
[----:B------:R-:W-:Y:S02]  /*0490*/  SEL R2, RZ, 0x1, !P1 ;  /* 0x00000001ff027807 */ /* 0x000fe40004800000 */
[----:B------:R-:W-:Y:S02]  /*04a0*/  @!P4 SEL R13, R13, R11, !P0 ;  /* 0x0000000b0d0dc207 */ /* 0x000fe40004000000 */
[----:B-----5:R-:W-:-:S02]  /*04b0*/  FSETP.NAN.AND P4, PT, R14, R14, PT ;  /* 0x0000000e0e00720b */ /* 0x020fc40003f88000 */
[----:B------:R-:W-:Y:S02]  /*04c0*/  FSETP.GEU.AND P1, PT, R10, R12, PT ;  /* 0x0000000c0a00720b */ /* 0x000fe40003f2e000 */
[----:B------:R-:W-:Y:S02]  /*04d0*/  SEL R3, RZ, 0x1, !P2 ;  /* 0x00000001ff037807 */ /* 0x000fe40005000000 */
[----:B------:R-:W-:Y:S02]  /*04e0*/  @!P6 SEL R12, R12, R10, !P1 ;  /* 0x0000000a0c0ce207 */ /* 0x000fe40004800000 */
[----:B------:R-:W-:Y:S02]  /*04f0*/  FSETP.NAN.AND P6, PT, R15, R15, PT ;  /* 0x0000000f0f00720b */ /* 0x000fe40003fc8000 */
[----:B------:R-:W-:Y:S02]  /*0500*/  FSETP.GEU.AND P2, PT, R12, R14, PT ;  /* 0x0000000e0c00720b */ /* 0x000fe40003f4e000 */
[----:B------:R-:W-:-:S02]  /*0510*/  SEL R3, R3, 0x2, P3 ;  /* 0x0000000203037807 */ /* 0x000fc40001800000 */
[----:B------:R-:W-:Y:S02]  /*0520*/  @!P4 SEL R14, R14, R12, !P2 ;  /* 0x0000000c0e0ec207 */ /* 0x000fe40005000000 */
[----:B------:R-:W-:Y:S02]  /*0530*/  FSETP.NAN.AND P3, PT, R19, R19, PT ;  /* 0x000000131300720b */ /* 0x000fe40003f68000 */
[----:B------:R-:W-:Y:S02]  /*0540*/  FSETP.GEU.AND P4, PT, R13, R15, PT ;  /* 0x0000000f0d00720b */ /* 0x000fe40003f8e000 */
[----:B------:R-:W-:Y:S02]  /*0550*/  SEL R2, R2, 0x2, P5 ;  /* 0x0000000202027807 */ /* 0x000fe40002800000 */
[----:B------:R-:W-:Y:S02]  /*0560*/  @!P6 SEL R15, R15, R13, !P4 ;  /* 0x0000000d0f0fe207 */ /* 0x000fe40006000000 */
[----:B------:R-:W-:-:S02]  /*0570*/  FSETP.NAN.AND P6, PT, R18, R18, PT ;  /* 0x000000121200720b */ /* 0x000fc40003fc8000 */
[----:B------:R-:W-:Y:S02]  /*0580*/  FSETP.GEU.AND P5, PT, R15, R19, PT ;  /* 0x000000130f00720b */ /* 0x000fe40003fae000 */
[----:B------:R-:W-:Y:S02]  /*0590*/  SEL R2, R2, 0x3, P0 ;  /* 0x0000000302027807 */ /* 0x000fe40000000000 */
        /* <DEDUP_REMOVED lines=8> */
[----:B------:R-:W-:Y:S02]  /*0620*/  SEL R3, R3, 0x4, P2 ;  /* 0x0000000403037807 */ /* 0x000fe40001000000 */
[----:B------:R-:W-:-:S02]  /*0630*/  FSETP.NAN.AND P4, PT, R20, R20, PT ;  /* 0x000000141400720b */ /* 0x000fc40003f88000 */
[----:B------:R-:W-:Y:S02]  /*0640*/  @!P3 SEL R16, R16, R18, !P6 ;  /* 0x000000121010b207 */ /* 0x000fe40007000000 */
[----:B------:R-:W-:Y:S02]  /*0650*/  FSETP.NAN.AND P2, PT, R21, R21, PT ;  /* 0x000000151500720b */ /* 0x000fe40003f48000 */
[----:B------:R-:W-:Y:S02]  /*0660*/  FSETP.GEU.AND P3, PT, R19, R17, PT ;  /* 0x000000111300720b */ /* 0x000fe40003f6e000 */
[----:B------:R-:W-:Y:S02]  /*0670*/  SEL R7, R3, 0x5, P0 ;  /* 0x0000000503077807 */ /* 0x000fe40000000000 */
[----:B------:R-:W-:Y:S01]  /*0680*/  @!P1 SEL R17, R17, R19, !P3 ;  /* 0x0000001311119207 */ /* 0x000fe20005800000 */
[----:B------:R-:W1:Y:S01]  /*0690*/  LDC.64 R2, c[0x0][0x210] ;  /* 0x00008400ff027b82 */ /* 0x000e620000000a00 */
[----:B------:R-:W-:-:S02]  /*06a0*/  FSETP.GEU.AND P1, PT, R16, R20, PT ;  /* 0x000000141000720b */ /* 0x000fc40003f2e000 */
[----:B------:R-:W-:Y:S02]  /*06b0*/  FSETP.GEU.AND P0, PT, R17, R21, PT ;  /* 0x000000151100720b */ /* 0x000fe40003f0e000 */
[----:B------:R-:W-:Y:S02]  /*06c0*/  SEL R6, R6, 0x5, P5 ;  /* 0x0000000506067807 */ /* 0x000fe40002800000 */
[----:B------:R-:W-:Y:S02]  /*06d0*/  SEL R7, R7, 0x6, P6 ;  /* 0x0000000607077807 */ /* 0x000fe40003000000 */
[----:B------:R-:W-:Y:S02]  /*06e0*/  @!P4 SEL R20, R20, R16, !P1 ;  /* 0x000000101414c207 */ /* 0x000fe40004800000 */
[----:B------:R-:W-:Y:S02]  /*06f0*/  @!P2 SEL R21, R21, R17, !P0 ;  /* 0x000000111515a207 */ /* 0x000fe40004000000 */
[----:B------:R-:W-:-:S02]  /*0700*/  FSETP.NAN.AND P2, PT, R4, R4, PT ;  /* 0x000000040400720b */ /* 0x000fc40003f48000 */
[-C--:B------:R-:W-:Y:S02]  /*0710*/  FSETP.NAN.AND P4, PT, R5, R5.reuse, PT ;  /* 0x000000050500720b */ /* 0x080fe40003f88000 */
[----:B------:R-:W-:Y:S02]  /*0720*/  SEL R6, R6, 0x6, P3 ;  /* 0x0000000606067807 */ /* 0x000fe40001800000 */
[----:B------:R-:W-:Y:S02]  /*0730*/  SEL R7, R7, 0x7, P1 ;  /* 0x0000000707077807 */ /* 0x000fe40000800000 */
[----:B------:R-:W-:Y:S02]  /*0740*/  FSETP.GEU.AND P1, PT, R20, R4, PT ;  /* 0x000000041400720b */ /* 0x000fe40003f2e000 */
[----:B------:R-:W-:Y:S01]  /*0750*/  SEL R6, R6, 0x7, P0 ;  /* 0x0000000706067807 */ /* 0x000fe20000000000 */
[----:B-1----:R-:W-:Y:S01]  /*0760*/  IMAD.WIDE R2, R0, 0x4, R2 ;  /* 0x0000000400027825 */ /* 0x002fe200078e0202 */
[----:B------:R-:W-:-:S02]  /*0770*/  FSETP.GEU.AND P0, PT, R21, R5, PT ;  /* 0x000000051500720b */ /* 0x000fc40003f0e000 */
[----:B------:R-:W-:Y:S02]  /*0780*/  SEL R7, R7, 0x8, P1 ;  /* 0x0000000807077807 */ /* 0x000fe40000800000 */
[----:B------:R-:W-:Y:S02]  /*0790*/  SEL R6, R6, 0x8, P0 ;  /* 0x0000000806067807 */ /* 0x000fe40000000000 */
[----:B------:R-:W-:Y:S02]  /*07a0*/  LOP3.LUT R7, R7, 0xff, RZ, 0xc0, !PT ;  /* 0x000000ff07077812 */ /* 0x000fe400078ec0ff */
[----:B------:R-:W-:Y:S02]  /*07b0*/  @!P2 FSEL R4, R4, R20, !P1 ;  /* 0x000000140404a208 */ /* 0x000fe40004800000 */
[----:B------:R-:W-:Y:S01]  /*07c0*/  @!P4 FSEL R5, R5, R21, !P0 ;  /* 0x000000150505c208 */ /* 0x000fe20004000000 */
[----:B------:R-:W-:Y:S01]  /*07d0*/  IMAD R9, R6, 0x100, R7 ;  /* 0x0000010006097824 */ /* 0x000fe200078e0207 */
[----:B------:R-:W-:-:S02]  /*07e0*/  IADD3 R6, P2, R0, UR6, RZ ;  /* 0x0000000600067c10 */ /* 0x000fc4000ff5e0ff */
[----:B------:R-:W-:Y:S02]  /*07f0*/  FSETP.GEU.AND P0, PT, R4, RZ, PT ;  /* 0x000000ff0400720b */ /* 0x000fe40003f0e000 */
[C---:B------:R-:W-:Y:S02]  /*0800*/  FSETP.GEU.AND P1, PT, R5.reuse, RZ, PT ;  /* 0x000000ff0500720b */ /* 0x040fe40003f2e000 */
[----:B------:R-:W-:Y:S02]  /*0810*/  LEA.HI.X.SX32 R7, R0, UR7, 0x1, P2 ;  /* 0x0000000700077c11 */ /* 0x000fe400090f0eff */
[----:B------:R-:W-:Y:S02]  /*0820*/  FSEL R4, R4, RZ, P0 ;  /* 0x000000ff04047208 */ /* 0x000fe40000000000 */
[----:B------:R-:W-:Y:S01]  /*0830*/  FSEL R5, R5, RZ, P1 ;  /* 0x000000ff05057208 */ /* 0x000fe20000800000 */
[----:B------:R-:W-:Y:S04]  /*0840*/  STG.E.U16 desc[UR4][R6.64], R9 ;  /* 0x0000000906007986 */ /* 0x000fe8000c101504 */
[----:B------:R-:W-:Y:S01]  /*0850*/  STG.E.64 desc[UR4][R2.64], R4 ;  /* 0x0000000402007986 */ /* 0x000fe2000c101b04 */
[----:B------:R-:W-:Y:S05]  /*0860*/  EXIT ;  /* 0x000000000000794d */ /* 0x000fea0003800000 */
.L_x_0:
[----:B------:R-:W-:-:S00]  /*0870*/  BRA `(.L_x_0) ;  /* 0xfffffffc00fc7947 */ /* 0x000fc0000383ffff */
[----:B------:R-:W-:-:S00]  /*0880*/  NOP ;  /* 0x0000000000007918 */ /* 0x000fc00000000000 */
[----:B------:R-:W-:-:S00]  /*0890*/  NOP ;  /* 0x0000000000007918 */ /* 0x000fc00000000000 */
[----:B------:R-:W-:-:S00]  /*08a0*/  NOP ;  /* 0x0000000000007918 */ /* 0x000fc00000000000 */
[----:B------:R-:W-:-:S00]  /*08b0*/  NOP ;  /* 0x0000000000007918 */ /* 0x000fc00000000000 */
[----:B------:R-:W-:-:S00]  /*08c0*/  NOP ;  /* 0x0000000000007918 */ /* 0x000fc00000000000 */
[----:B------:R-:W-:-:S00]  /*08d0*/  NOP ;  /* 0x0000000000007918 */ /* 0x000fc00000000000 */
[----:B------:R-:W-:-:S00]  /*08e0*/  NOP ;  /* 0x0000000000007918 */ /* 0x000fc00000000000 */
[----:B------:R-:W-:-:S00]  /*08f0*/  NOP ;  /* 0x0000000000007918 */ /* 0x000fc00000000000 */
.L_x_1:


//--------------------- .nv.constant0.triton_poi_fused_max_pool2d_with_indices_relu_7 --------------------------
	.section	.nv.constant0.triton_poi_fused_max_pool2d_with_indices_relu_7,"a",@progbits
	.sectionflags	@""
	.align	4
.nv.constant0.triton_poi_fused_max_pool2d_with_indices_relu_7:
	.zero		556
